	.headerflags	@"EF_CUDA_TEXMODE_UNIFIED EF_CUDA_64BIT_ADDRESS EF_CUDA_ACCELERATORS EF_CUDA_SM90 EF_CUDA_VIRTUAL_SM(EF_CUDA_SM90)"
	.elftype	@"ET_EXEC"


//--------------------- .nv.info                  --------------------------
	.section	.nv.info,"",@"SHT_CUDA_INFO"
	.align	4


	//----- nvinfo : EIATTR_REGCOUNT
	.align		4
        /*0000*/ 	.byte	0x04, 0x2f
        /*0002*/ 	.short	(.L_1 - .L_0)
	.align		4
.L_0:
        /*0004*/ 	.word	index@(triton_poi_fused_convolution_0)
        /*0008*/ 	.word	0x0000000a


	//----- nvinfo : EIATTR_MIN_STACK_SIZE
	.align		4
.L_1:
        /*000c*/ 	.byte	0x04, 0x12
        /*000e*/ 	.short	(.L_3 - .L_2)
	.align		4
.L_2:
        /*0010*/ 	.word	index@(triton_poi_fused_convolution_0)
        /*0014*/ 	.word	0x00000000


	//----- nvinfo : EIATTR_FRAME_SIZE
	.align		4
.L_3:
        /*0018*/ 	.byte	0x04, 0x11
        /*001a*/ 	.short	(.L_5 - .L_4)
	.align		4
.L_4:
        /*001c*/ 	.word	index@(triton_poi_fused_convolution_0)
        /*0020*/ 	.word	0x00000000


	//----- nvinfo : EIATTR_MIN_STACK_SIZE
	.align		4
.L_5:
        /*0024*/ 	.byte	0x04, 0x12
        /*0026*/ 	.short	(.L_7 - .L_6)
	.align		4
.L_6:
        /*0028*/ 	.word	index@(triton_poi_fused_convolution_0)
        /*002c*/ 	.word	0x00000000
.L_7:


//--------------------- .nv.info.triton_poi_fused_convolution_0 --------------------------
	.section	.nv.info.triton_poi_fused_convolution_0,"",@"SHT_CUDA_INFO"
	.sectionflags	@""
	.align	4


	//----- nvinfo : EIATTR_CUDA_API_VERSION
	.align		4
        /*0000*/ 	.byte	0x04, 0x37
        /*0002*/ 	.short	(.L_9 - .L_8)
.L_8:
        /*0004*/ 	.word	0x0000007c


	//----- nvinfo : EIATTR_KPARAM_INFO
	.align		4
.L_9:
        /*0008*/ 	.byte	0x04, 0x17
        /*000a*/ 	.short	(.L_11 - .L_10)
.L_10:
        /*000c*/ 	.word	0x00000000
        /*0010*/ 	.short	0x0002
        /*0012*/ 	.short	0x0010
        /*0014*/ 	.byte	0x00, 0xf0, 0x11, 0x00


	//----- nvinfo : EIATTR_KPARAM_INFO
	.align		4
.L_11:
        /*0018*/ 	.byte	0x04, 0x17
        /*001a*/ 	.short	(.L_13 - .L_12)
.L_12:
        /*001c*/ 	.word	0x00000000
        /*0020*/ 	.short	0x0001
        /*0022*/ 	.short	0x0008
        /*0024*/ 	.byte	0x00, 0xf4, 0x21, 0x00


	//----- nvinfo : EIATTR_KPARAM_INFO
	.align		4
.L_13:
        /*0028*/ 	.byte	0x04, 0x17
        /*002a*/ 	.short	(.L_15 - .L_14)
.L_14:
        /*002c*/ 	.word	0x00000000
        /*0030*/ 	.short	0x0000
        /*0032*/ 	.short	0x0000
        /*0034*/ 	.byte	0x00, 0xf4, 0x21, 0x00


	//----- nvinfo : EIATTR_SPARSE_MMA_MASK
	.align		4
.L_15:
        /*0038*/ 	.byte	0x03, 0x50
        /*003a*/ 	.short	0x0000


	//----- nvinfo : EIATTR_MAXREG_COUNT
	.align		4
        /*003c*/ 	.byte	0x03, 0x1b
        /*003e*/ 	.short	0x00ff


	//----- nvinfo : EIATTR_EXIT_INSTR_OFFSETS
	.align		4
        /*0040*/ 	.byte	0x04, 0x1c
        /*0042*/ 	.short	(.L_17 - .L_16)


	//   ....[0]....
.L_16:
        /*0044*/ 	.word	0x000000e0


	//   ....[1]....
        /*0048*/ 	.word	0x00000100


	//----- nvinfo : EIATTR_REQNTID
	.align		4
.L_17:
        /*004c*/ 	.byte	0x04, 0x10
        /*004e*/ 	.short	(.L_19 - .L_18)
.L_18:
        /*0050*/ 	.word	0x00000080
        /*0054*/ 	.word	0x00000001
        /*0058*/ 	.word	0x00000001


	//----- nvinfo : EIATTR_CBANK_PARAM_SIZE
	.align		4
.L_19:
        /*005c*/ 	.byte	0x03, 0x19
        /*005e*/ 	.short	0x0014


	//----- nvinfo : EIATTR_PARAM_CBANK
	.align		4
        /*0060*/ 	.byte	0x04, 0x0a
        /*0062*/ 	.short	(.L_21 - .L_20)
	.align		4
.L_20:
        /*0064*/ 	.word	index@(.nv.constant0.triton_poi_fused_convolution_0)
        /*0068*/ 	.short	0x0210
        /*006a*/ 	.short	0x0014


	//----- nvinfo : EIATTR_SW_WAR
	.align		4
.L_21:
        /*006c*/ 	.byte	0x04, 0x36
        /*006e*/ 	.short	(.L_23 - .L_22)
.L_22:
        /*0070*/ 	.word	0x00000008
.L_23:


//--------------------- .nv.callgraph             --------------------------
	.section	.nv.callgraph,"",@"SHT_CUDA_CALLGRAPH"
	.align	4
	.sectionentsize	8
	.align		4
        /*0000*/ 	.word	0x00000000
	.align		4
        /*0004*/ 	.word	0xffffffff
	.align		4
        /*0008*/ 	.word	0x00000000
	.align		4
        /*000c*/ 	.word	0xfffffffe
	.align		4
        /*0010*/ 	.word	0x00000000
	.align		4
        /*0014*/ 	.word	0xfffffffd
	.align		4
        /*0018*/ 	.word	0x00000000
	.align		4
        /*001c*/ 	.word	0xfffffffc


//--------------------- .text.triton_poi_fused_convolution_0 --------------------------
	.section	.text.triton_poi_fused_convolution_0,"ax",@progbits
	.align	128
        .global         triton_poi_fused_convolution_0
        .type           triton_poi_fused_convolution_0,@function
        .size           triton_poi_fused_convolution_0,(.L_x_1 - triton_poi_fused_convolution_0)
        .other          triton_poi_fused_convolution_0,@"STO_CUDA_ENTRY STV_DEFAULT"
triton_poi_fused_convolution_0:
.text.triton_poi_fused_convolution_0:
[----:B------:R-:W0:Y:S02]  /*0000*/  LDC R1, c[0x0][0x28] ;  /* 0x00000a00ff017b82 */ /* 0x000e240000000800 */
[----:B------:R-:W1:Y:S01]  /*0010*/  S2R R0, SR_TID.X ;  /* 0x0000000000007919 */ /* 0x000e620000002100 */
[----:B------:R-:W2:Y:S01]  /*0020*/  LDC.64 R2, c[0x0][0x210] ;  /* 0x00008400ff027b82 */ /* 0x000ea20000000a00 */
[----:B------:R-:W-:Y:S01]  /*0030*/  ULDC.64 UR4, c[0x0][0x208] ;  /* 0x0000820000047ab9 */ /* 0x000fe20000000a00 */
[----:B------:R-:W3:Y:S06]  /*0040*/  S2R R7, SR_CTAID.X ;  /* 0x0000000000077919 */ /* 0x000eec0000002500 */
[----:B------:R-:W4:Y:S01]  /*0050*/  LDC.64 R4, c[0x0][0x218] ;  /* 0x00008600ff047b82 */ /* 0x000f220000000a00 */
[----:B-1----:R-:W-:Y:S01]  /*0060*/  LOP3.LUT R0, R0, 0x7f, RZ, 0xc0, !PT ;  /* 0x0000007f00007812 */ /* 0x002fe200078ec0ff */
[----:B----4-:R-:W4:Y:S03]  /*0070*/  LDG.E R5, desc[UR4][R4.64] ;  /* 0x0000000404057981 */ /* 0x010f26000c1e1900 */
[----:B---3--:R-:W-:Y:S01]  /*0080*/  LEA R7, R7, R0, 0x7 ;  /* 0x0000000007077211 */ /* 0x008fe200078e38ff */
[----:B------:R-:W-:-:S03]  /*0090*/  HFMA2.MMA R0, -RZ, RZ, 0, 0 ;  /* 0x00000000ff007435 */ /* 0x000fc600000001ff */
[C---:B------:R-:W-:Y:S01]  /*00a0*/  ISETP.GE.AND P0, PT, R7.reuse, 0x100, PT ;  /* 0x000001000700780c */ /* 0x040fe20003f06270 */
[----:B--2---:R-:W-:-:S12]  /*00b0*/  IMAD.WIDE R2, R7, 0x4, R2 ;  /* 0x0000000407027825 */ /* 0x004fd800078e0202 */
[----:B------:R-:W4:Y:S02]  /*00c0*/  @!P0 LDG.E R0, desc[UR4][R2.64] ;  /* 0x0000000402008981 */ /* 0x000f24000c1e1900 */
[----:B----4-:R-:W-:Y:S01]  /*00d0*/  FADD R7, R5, R0 ;  /* 0x0000000005077221 */ /* 0x010fe20000000000 */
[----:B------:R-:W-:Y:S06]  /*00e0*/  @P0 EXIT ;  /* 0x000000000000094d */ /* 0x000fec0003800000 */
[----:B------:R-:W-:Y:S01]  /*00f0*/  STG.E desc[UR4][R2.64], R7 ;  /* 0x0000000702007986 */ /* 0x000fe2000c101904 */
[----:B------:R-:W-:Y:S05]  /*0100*/  EXIT ;  /* 0x000000000000794d */ /* 0x000fea0003800000 */
.L_x_0:
[----:B------:R-:W-:-:S00]  /*0110*/  BRA `(.L_x_0) ;  /* 0xfffffffc00fc7947 */ /* 0x000fc0000383ffff */
[----:B------:R-:W-:-:S00]  /*0120*/  NOP ;  /* 0x0000000000007918 */ /* 0x000fc00000000000 */
        /* <DEDUP_REMOVED lines=13> */
.L_x_1:


//--------------------- .nv.constant0.triton_poi_fused_convolution_0 --------------------------
	.section	.nv.constant0.triton_poi_fused_convolution_0,"a",@progbits
	.sectionflags	@""
	.align	4
.nv.constant0.triton_poi_fused_convolution_0:
	.zero		548
